	.headerflags	@"EF_CUDA_TEXMODE_UNIFIED EF_CUDA_64BIT_ADDRESS EF_CUDA_ACCELERATORS EF_CUDA_SM90 EF_CUDA_VIRTUAL_SM(EF_CUDA_SM90)"
	.elftype	@"ET_EXEC"


//--------------------- .nv.info                  --------------------------
	.section	.nv.info,"",@"SHT_CUDA_INFO"
	.align	4


	//----- nvinfo : EIATTR_REGCOUNT
	.align		4
        /*0000*/ 	.byte	0x04, 0x2f
        /*0002*/ 	.short	(.L_1 - .L_0)
	.align		4
.L_0:
        /*0004*/ 	.word	index@(triton_poi_fused_convolution_14)
        /*0008*/ 	.word	0x0000000e


	//----- nvinfo : EIATTR_MIN_STACK_SIZE
	.align		4
.L_1:
        /*000c*/ 	.byte	0x04, 0x12
        /*000e*/ 	.short	(.L_3 - .L_2)
	.align		4
.L_2:
        /*0010*/ 	.word	index@(triton_poi_fused_convolution_14)
        /*0014*/ 	.word	0x00000000


	//----- nvinfo : EIATTR_FRAME_SIZE
	.align		4
.L_3:
        /*0018*/ 	.byte	0x04, 0x11
        /*001a*/ 	.short	(.L_5 - .L_4)
	.align		4
.L_4:
        /*001c*/ 	.word	index@(triton_poi_fused_convolution_14)
        /*0020*/ 	.word	0x00000000


	//----- nvinfo : EIATTR_MIN_STACK_SIZE
	.align		4
.L_5:
        /*0024*/ 	.byte	0x04, 0x12
        /*0026*/ 	.short	(.L_7 - .L_6)
	.align		4
.L_6:
        /*0028*/ 	.word	index@(triton_poi_fused_convolution_14)
        /*002c*/ 	.word	0x00000000
.L_7:


//--------------------- .nv.info.triton_poi_fused_convolution_14 --------------------------
	.section	.nv.info.triton_poi_fused_convolution_14,"",@"SHT_CUDA_INFO"
	.sectionflags	@""
	.align	4


	//----- nvinfo : EIATTR_CUDA_API_VERSION
	.align		4
        /*0000*/ 	.byte	0x04, 0x37
        /*0002*/ 	.short	(.L_9 - .L_8)
.L_8:
        /*0004*/ 	.word	0x0000007c


	//----- nvinfo : EIATTR_KPARAM_INFO
	.align		4
.L_9:
        /*0008*/ 	.byte	0x04, 0x17
        /*000a*/ 	.short	(.L_11 - .L_10)
.L_10:
        /*000c*/ 	.word	0x00000000
        /*0010*/ 	.short	0x0002
        /*0012*/ 	.short	0x0010
        /*0014*/ 	.byte	0x00, 0xf0, 0x11, 0x00


	//----- nvinfo : EIATTR_KPARAM_INFO
	.align		4
.L_11:
        /*0018*/ 	.byte	0x04, 0x17
        /*001a*/ 	.short	(.L_13 - .L_12)
.L_12:
        /*001c*/ 	.word	0x00000000
        /*0020*/ 	.short	0x0001
        /*0022*/ 	.short	0x0008
        /*0024*/ 	.byte	0x00, 0xf4, 0x21, 0x00


	//----- nvinfo : EIATTR_KPARAM_INFO
	.align		4
.L_13:
        /*0028*/ 	.byte	0x04, 0x17
        /*002a*/ 	.short	(.L_15 - .L_14)
.L_14:
        /*002c*/ 	.word	0x00000000
        /*0030*/ 	.short	0x0000
        /*0032*/ 	.short	0x0000
        /*0034*/ 	.byte	0x00, 0xf4, 0x21, 0x00


	//----- nvinfo : EIATTR_SPARSE_MMA_MASK
	.align		4
.L_15:
        /*0038*/ 	.byte	0x03, 0x50
        /*003a*/ 	.short	0x0000


	//----- nvinfo : EIATTR_MAXREG_COUNT
	.align		4
        /*003c*/ 	.byte	0x03, 0x1b
        /*003e*/ 	.short	0x00ff


	//----- nvinfo : EIATTR_EXIT_INSTR_OFFSETS
	.align		4
        /*0040*/ 	.byte	0x04, 0x1c
        /*0042*/ 	.short	(.L_17 - .L_16)


	//   ....[0]....
.L_16:
        /*0044*/ 	.word	0x00000170


	//----- nvinfo : EIATTR_REQNTID
	.align		4
.L_17:
        /*0048*/ 	.byte	0x04, 0x10
        /*004a*/ 	.short	(.L_19 - .L_18)
.L_18:
        /*004c*/ 	.word	0x00000080
        /*0050*/ 	.word	0x00000001
        /*0054*/ 	.word	0x00000001


	//----- nvinfo : EIATTR_CBANK_PARAM_SIZE
	.align		4
.L_19:
        /*0058*/ 	.byte	0x03, 0x19
        /*005a*/ 	.short	0x0014


	//----- nvinfo : EIATTR_PARAM_CBANK
	.align		4
        /*005c*/ 	.byte	0x04, 0x0a
        /*005e*/ 	.short	(.L_21 - .L_20)
	.align		4
.L_20:
        /*0060*/ 	.word	index@(.nv.constant0.triton_poi_fused_convolution_14)
        /*0064*/ 	.short	0x0210
        /*0066*/ 	.short	0x0014


	//----- nvinfo : EIATTR_SW_WAR
	.align		4
.L_21:
        /*0068*/ 	.byte	0x04, 0x36
        /*006a*/ 	.short	(.L_23 - .L_22)
.L_22:
        /*006c*/ 	.word	0x00000008
.L_23:


//--------------------- .nv.callgraph             --------------------------
	.section	.nv.callgraph,"",@"SHT_CUDA_CALLGRAPH"
	.align	4
	.sectionentsize	8
	.align		4
        /*0000*/ 	.word	0x00000000
	.align		4
        /*0004*/ 	.word	0xffffffff
	.align		4
        /*0008*/ 	.word	0x00000000
	.align		4
        /*000c*/ 	.word	0xfffffffe
	.align		4
        /*0010*/ 	.word	0x00000000
	.align		4
        /*0014*/ 	.word	0xfffffffd
	.align		4
        /*0018*/ 	.word	0x00000000
	.align		4
        /*001c*/ 	.word	0xfffffffc


//--------------------- .text.triton_poi_fused_convolution_14 --------------------------
	.section	.text.triton_poi_fused_convolution_14,"ax",@progbits
	.align	128
        .global         triton_poi_fused_convolution_14
        .type           triton_poi_fused_convolution_14,@function
        .size           triton_poi_fused_convolution_14,(.L_x_1 - triton_poi_fused_convolution_14)
        .other          triton_poi_fused_convolution_14,@"STO_CUDA_ENTRY STV_DEFAULT"
triton_poi_fused_convolution_14:
.text.triton_poi_fused_convolution_14:
[----:B------:R-:W-:Y:S01]  /*0000*/  LDC R1, c[0x0][0x28] ;  /* 0x00000a00ff017b82 */ /* 0x000fe20000000800 */
[----:B------:R-:W1:Y:S07]  /*0010*/  S2R R0, SR_TID.X ;  /* 0x0000000000007919 */ /* 0x000e6e0000002100 */
[----:B------:R-:W2:Y:S01]  /*0020*/  LDC.64 R4, c[0x0][0x218] ;  /* 0x00008600ff047b82 */ /* 0x000ea20000000a00 */
[----:B------:R-:W-:Y:S01]  /*0030*/  ULDC.64 UR4, c[0x0][0x208] ;  /* 0x0000820000047ab9 */ /* 0x000fe20000000a00 */
[----:B------:R-:W3:Y:S06]  /*0040*/  S2R R7, SR_CTAID.X ;  /* 0x0000000000077919 */ /* 0x000eec0000002500 */
[----:B------:R-:W4:Y:S01]  /*0050*/  LDC.64 R2, c[0x0][0x210] ;  /* 0x00008400ff027b82 */ /* 0x000f220000000a00 */
[----:B-1----:R-:W-:-:S04]  /*0060*/  SHF.L.U32 R0, R0, 0x2, RZ ;  /* 0x0000000200007819 */ /* 0x002fc800000006ff */
[----:B------:R-:W-:Y:S02]  /*0070*/  LOP3.LUT R0, R0, 0x1fc, RZ, 0xc0, !PT ;  /* 0x000001fc00007812 */ /* 0x000fe400078ec0ff */
[----:B---3--:R-:W-:Y:S02]  /*0080*/  SHF.R.S32.HI R6, RZ, 0x16, R7 ;  /* 0x00000016ff067819 */ /* 0x008fe40000011407 */
[----:B------:R-:W-:Y:S02]  /*0090*/  LEA R7, R7, R0, 0x9 ;  /* 0x0000000007077211 */ /* 0x000fe400078e48ff */
[----:B------:R-:W-:-:S03]  /*00a0*/  SGXT R0, R6, 0x1 ;  /* 0x000000010600781a */ /* 0x000fc60000000200 */
[----:B----4-:R-:W-:Y:S01]  /*00b0*/  IMAD.WIDE R2, R7, 0x4, R2 ;  /* 0x0000000407027825 */ /* 0x010fe200078e0202 */
[----:B------:R-:W-:-:S04]  /*00c0*/  LEA.HI R0, R0, R7, RZ, 0x8 ;  /* 0x0000000700007211 */ /* 0x000fc800078f40ff */
[----:B------:R-:W-:-:S04]  /*00d0*/  LOP3.LUT R0, R0, 0xffffff00, RZ, 0xc0, !PT ;  /* 0xffffff0000007812 */ /* 0x000fc800078ec0ff */
[----:B------:R-:W-:-:S05]  /*00e0*/  IADD3 R9, R7, -R0, RZ ;  /* 0x8000000007097210 */ /* 0x000fca0007ffe0ff */
[----:B--2---:R-:W-:Y:S02]  /*00f0*/  IMAD.WIDE R4, R9, 0x4, R4 ;  /* 0x0000000409047825 */ /* 0x004fe400078e0204 */
[----:B------:R-:W2:Y:S04]  /*0100*/  LDG.E.128 R8, desc[UR4][R2.64] ;  /* 0x0000000402087981 */ /* 0x000ea8000c1e1d00 */
[----:B------:R-:W2:Y:S02]  /*0110*/  LDG.E.EL.128 R4, desc[UR4][R4.64] ;  /* 0x0000000404047981 */ /* 0x000ea4000c2e1d00 */
[----:B--2---:R-:W-:Y:S01]  /*0120*/  FADD R8, R8, R4 ;  /* 0x0000000408087221 */ /* 0x004fe20000000000 */
[----:B------:R-:W-:Y:S01]  /*0130*/  FADD R9, R9, R5 ;  /* 0x0000000509097221 */ /* 0x000fe20000000000 */
[----:B------:R-:W-:Y:S01]  /*0140*/  FADD R10, R10, R6 ;  /* 0x000000060a0a7221 */ /* 0x000fe20000000000 */
[----:B------:R-:W-:-:S05]  /*0150*/  FADD R11, R11, R7 ;  /* 0x000000070b0b7221 */ /* 0x000fca0000000000 */
[----:B------:R-:W-:Y:S01]  /*0160*/  STG.E.128 desc[UR4][R2.64], R8 ;  /* 0x0000000802007986 */ /* 0x000fe2000c101d04 */
[----:B------:R-:W-:Y:S05]  /*0170*/  EXIT ;  /* 0x000000000000794d */ /* 0x000fea0003800000 */
.L_x_0:
[----:B------:R-:W-:-:S00]  /*0180*/  BRA `(.L_x_0) ;  /* 0xfffffffc00fc7947 */ /* 0x000fc0000383ffff */
[----:B------:R-:W-:-:S00]  /*0190*/  NOP ;  /* 0x0000000000007918 */ /* 0x000fc00000000000 */
        /* <DEDUP_REMOVED lines=14> */
.L_x_1:


//--------------------- .nv.constant0.triton_poi_fused_convolution_14 --------------------------
	.section	.nv.constant0.triton_poi_fused_convolution_14,"a",@progbits
	.sectionflags	@""
	.align	4
.nv.constant0.triton_poi_fused_convolution_14:
	.zero		548
